	.headerflags	@"EF_CUDA_TEXMODE_UNIFIED EF_CUDA_64BIT_ADDRESS EF_CUDA_ACCELERATORS EF_CUDA_SM90 EF_CUDA_VIRTUAL_SM(EF_CUDA_SM90)"
	.elftype	@"ET_EXEC"


//--------------------- .nv.info                  --------------------------
	.section	.nv.info,"",@"SHT_CUDA_INFO"
	.align	4


	//----- nvinfo : EIATTR_REGCOUNT
	.align		4
        /*0000*/ 	.byte	0x04, 0x2f
        /*0002*/ 	.short	(.L_2 - .L_1)
	.align		4
.L_1:
        /*0004*/ 	.word	index@(triton_poi_fused_add_mul_rsqrt_sub_0)
        /*0008*/ 	.word	0x00000018


	//----- nvinfo : EIATTR_MIN_STACK_SIZE
	.align		4
.L_2:
        /*000c*/ 	.byte	0x04, 0x12
        /*000e*/ 	.short	(.L_4 - .L_3)
	.align		4
.L_3:
        /*0010*/ 	.word	index@(triton_poi_fused_add_mul_rsqrt_sub_0)
        /*0014*/ 	.word	0x00000000


	//----- nvinfo : EIATTR_FRAME_SIZE
	.align		4
.L_4:
        /*0018*/ 	.byte	0x04, 0x11
        /*001a*/ 	.short	(.L_6 - .L_5)
	.align		4
.L_5:
        /*001c*/ 	.word	index@(triton_poi_fused_add_mul_rsqrt_sub_0)
        /*0020*/ 	.word	0x00000000


	//----- nvinfo : EIATTR_MIN_STACK_SIZE
	.align		4
.L_6:
        /*0024*/ 	.byte	0x04, 0x12
        /*0026*/ 	.short	(.L_8 - .L_7)
	.align		4
.L_7:
        /*0028*/ 	.word	index@(triton_poi_fused_add_mul_rsqrt_sub_0)
        /*002c*/ 	.word	0x00000000
.L_8:


//--------------------- .nv.info.triton_poi_fused_add_mul_rsqrt_sub_0 --------------------------
	.section	.nv.info.triton_poi_fused_add_mul_rsqrt_sub_0,"",@"SHT_CUDA_INFO"
	.sectionflags	@""
	.align	4


	//----- nvinfo : EIATTR_CUDA_API_VERSION
	.align		4
        /*0000*/ 	.byte	0x04, 0x37
        /*0002*/ 	.short	(.L_10 - .L_9)
.L_9:
        /*0004*/ 	.word	0x0000007c


	//----- nvinfo : EIATTR_KPARAM_INFO
	.align		4
.L_10:
        /*0008*/ 	.byte	0x04, 0x17
        /*000a*/ 	.short	(.L_12 - .L_11)
.L_11:
        /*000c*/ 	.word	0x00000000
        /*0010*/ 	.short	0x0006
        /*0012*/ 	.short	0x0030
        /*0014*/ 	.byte	0x00, 0xf0, 0x11, 0x00


	//----- nvinfo : EIATTR_KPARAM_INFO
	.align		4
.L_12:
        /*0018*/ 	.byte	0x04, 0x17
        /*001a*/ 	.short	(.L_14 - .L_13)
.L_13:
        /*001c*/ 	.word	0x00000000
        /*0020*/ 	.short	0x0005
        /*0022*/ 	.short	0x0028
        /*0024*/ 	.byte	0x00, 0xf4, 0x21, 0x00


	//----- nvinfo : EIATTR_KPARAM_INFO
	.align		4
.L_14:
        /*0028*/ 	.byte	0x04, 0x17
        /*002a*/ 	.short	(.L_16 - .L_15)
.L_15:
        /*002c*/ 	.word	0x00000000
        /*0030*/ 	.short	0x0004
        /*0032*/ 	.short	0x0020
        /*0034*/ 	.byte	0x00, 0xf4, 0x21, 0x00


	//----- nvinfo : EIATTR_KPARAM_INFO
	.align		4
.L_16:
        /*0038*/ 	.byte	0x04, 0x17
        /*003a*/ 	.short	(.L_18 - .L_17)
.L_17:
        /*003c*/ 	.word	0x00000000
        /*0040*/ 	.short	0x0003
        /*0042*/ 	.short	0x0018
        /*0044*/ 	.byte	0x00, 0xf4, 0x21, 0x00


	//----- nvinfo : EIATTR_KPARAM_INFO
	.align		4
.L_18:
        /*0048*/ 	.byte	0x04, 0x17
        /*004a*/ 	.short	(.L_20 - .L_19)
.L_19:
        /*004c*/ 	.word	0x00000000
        /*0050*/ 	.short	0x0002
        /*0052*/ 	.short	0x0010
        /*0054*/ 	.byte	0x00, 0xf4, 0x21, 0x00


	//----- nvinfo : EIATTR_KPARAM_INFO
	.align		4
.L_20:
        /*0058*/ 	.byte	0x04, 0x17
        /*005a*/ 	.short	(.L_22 - .L_21)
.L_21:
        /*005c*/ 	.word	0x00000000
        /*0060*/ 	.short	0x0001
        /*0062*/ 	.short	0x0008
        /*0064*/ 	.byte	0x00, 0xf4, 0x21, 0x00


	//----- nvinfo : EIATTR_KPARAM_INFO
	.align		4
.L_22:
        /*0068*/ 	.byte	0x04, 0x17
        /*006a*/ 	.short	(.L_24 - .L_23)
.L_23:
        /*006c*/ 	.word	0x00000000
        /*0070*/ 	.short	0x0000
        /*0072*/ 	.short	0x0000
        /*0074*/ 	.byte	0x00, 0xf4, 0x21, 0x00


	//----- nvinfo : EIATTR_SPARSE_MMA_MASK
	.align		4
.L_24:
        /*0078*/ 	.byte	0x03, 0x50
        /*007a*/ 	.short	0x0000


	//----- nvinfo : EIATTR_MAXREG_COUNT
	.align		4
        /*007c*/ 	.byte	0x03, 0x1b
        /*007e*/ 	.short	0x00ff


	//----- nvinfo : EIATTR_EXIT_INSTR_OFFSETS
	.align		4
        /*0080*/ 	.byte	0x04, 0x1c
        /*0082*/ 	.short	(.L_26 - .L_25)


	//   ....[0]....
.L_25:
        /*0084*/ 	.word	0x00000340


	//   ....[1]....
        /*0088*/ 	.word	0x00000360


	//----- nvinfo : EIATTR_REQNTID
	.align		4
.L_26:
        /*008c*/ 	.byte	0x04, 0x10
        /*008e*/ 	.short	(.L_28 - .L_27)
.L_27:
        /*0090*/ 	.word	0x00000080
        /*0094*/ 	.word	0x00000001
        /*0098*/ 	.word	0x00000001


	//----- nvinfo : EIATTR_CBANK_PARAM_SIZE
	.align		4
.L_28:
        /*009c*/ 	.byte	0x03, 0x19
        /*009e*/ 	.short	0x0034


	//----- nvinfo : EIATTR_PARAM_CBANK
	.align		4
        /*00a0*/ 	.byte	0x04, 0x0a
        /*00a2*/ 	.short	(.L_30 - .L_29)
	.align		4
.L_29:
        /*00a4*/ 	.word	index@(.nv.constant0.triton_poi_fused_add_mul_rsqrt_sub_0)
        /*00a8*/ 	.short	0x0210
        /*00aa*/ 	.short	0x0034


	//----- nvinfo : EIATTR_SW_WAR
	.align		4
.L_30:
        /*00ac*/ 	.byte	0x04, 0x36
        /*00ae*/ 	.short	(.L_32 - .L_31)
.L_31:
        /*00b0*/ 	.word	0x00000008
.L_32:


//--------------------- .nv.callgraph             --------------------------
	.section	.nv.callgraph,"",@"SHT_CUDA_CALLGRAPH"
	.align	4
	.sectionentsize	8
	.align		4
        /*0000*/ 	.word	0x00000000
	.align		4
        /*0004*/ 	.word	0xffffffff
	.align		4
        /*0008*/ 	.word	0x00000000
	.align		4
        /*000c*/ 	.word	0xfffffffe
	.align		4
        /*0010*/ 	.word	0x00000000
	.align		4
        /*0014*/ 	.word	0xfffffffd
	.align		4
        /*0018*/ 	.word	0x00000000
	.align		4
        /*001c*/ 	.word	0xfffffffc


//--------------------- .nv.constant4             --------------------------
	.section	.nv.constant4,"a",@progbits
	.align	8
	.align		8
.nv.constant4:
        /*0000*/ 	.dword	_$_str


//--------------------- .text.triton_poi_fused_add_mul_rsqrt_sub_0 --------------------------
	.section	.text.triton_poi_fused_add_mul_rsqrt_sub_0,"ax",@progbits
	.align	128
        .global         triton_poi_fused_add_mul_rsqrt_sub_0
        .type           triton_poi_fused_add_mul_rsqrt_sub_0,@function
        .size           triton_poi_fused_add_mul_rsqrt_sub_0,(.L_x_1 - triton_poi_fused_add_mul_rsqrt_sub_0)
        .other          triton_poi_fused_add_mul_rsqrt_sub_0,@"STO_CUDA_ENTRY STV_DEFAULT"
triton_poi_fused_add_mul_rsqrt_sub_0:
.text.triton_poi_fused_add_mul_rsqrt_sub_0:
[----:B------:R-:W0:Y:S01]  /*0000*/  LDC R1, c[0x0][0x28] ;  /* 0x00000a00ff017b82 */ /* 0x000e220000000800 */
[----:B------:R-:W1:Y:S07]  /*0010*/  S2R R0, SR_TID.X ;  /* 0x0000000000007919 */ /* 0x000e6e0000002100 */
[----:B------:R-:W2:Y:S01]  /*0020*/  LDC.64 R12, c[0x0][0x220] ;  /* 0x00008800ff0c7b82 */ /* 0x000ea20000000a00 */
[----:B------:R-:W-:Y:S01]  /*0030*/  MOV R4, RZ ;  /* 0x000000ff00047202 */ /* 0x000fe20000000f00 */
[----:B------:R-:W-:Y:S01]  /*0040*/  ULDC.64 UR4, c[0x0][0x208] ;  /* 0x0000820000047ab9 */ /* 0x000fe20000000a00 */
[----:B------:R-:W3:Y:S05]  /*0050*/  S2R R5, SR_CTAID.X ;  /* 0x0000000000057919 */ /* 0x000eea0000002500 */
[----:B------:R-:W4:Y:S08]  /*0060*/  LDC.64 R14, c[0x0][0x218] ;  /* 0x00008600ff0e7b82 */ /* 0x000f300000000a00 */
[----:B------:R-:W5:Y:S08]  /*0070*/  LDC.64 R16, c[0x0][0x228] ;  /* 0x00008a00ff107b82 */ /* 0x000f700000000a00 */
[----:B------:R-:W4:Y:S01]  /*0080*/  LDC.64 R6, c[0x0][0x230] ;  /* 0x00008c00ff067b82 */ /* 0x000f220000000a00 */
[----:B-1----:R-:W-:-:S02]  /*0090*/  SHF.L.U32 R0, R0, 0x1, RZ ;  /* 0x0000000100007819 */ /* 0x002fc400000006ff */
[----:B---3--:R-:W-:Y:S02]  /*00a0*/  SHF.R.S32.HI R2, RZ, 0x17, R5 ;  /* 0x00000017ff027819 */ /* 0x008fe40000011405 */
[----:B------:R-:W-:Y:S02]  /*00b0*/  LOP3.LUT R0, R0, 0xfe, RZ, 0xc0, !PT ;  /* 0x000000fe00007812 */ /* 0x000fe400078ec0ff */
[----:B------:R-:W-:Y:S02]  /*00c0*/  SGXT R2, R2, 0x1 ;  /* 0x000000010202781a */ /* 0x000fe40000000200 */
[----:B------:R-:W-:-:S04]  /*00d0*/  LEA R5, R5, R0, 0x8 ;  /* 0x0000000005057211 */ /* 0x000fc800078e40ff */
[----:B------:R-:W-:Y:S02]  /*00e0*/  LEA.HI R2, R2, R5, RZ, 0x4 ;  /* 0x0000000502027211 */ /* 0x000fe400078f20ff */
[----:B------:R-:W-:Y:S02]  /*00f0*/  ISETP.GE.AND P0, PT, R5, 0x100, PT ;  /* 0x000001000500780c */ /* 0x000fe40003f06270 */
[----:B------:R-:W-:-:S04]  /*0100*/  SHF.R.S32.HI R2, RZ, 0x4, R2 ;  /* 0x00000004ff027819 */ /* 0x000fc80000011402 */
[----:B------:R-:W-:-:S04]  /*0110*/  LEA.HI R0, R2, R2, RZ, 0x2 ;  /* 0x0000000202007211 */ /* 0x000fc800078f10ff */
[----:B------:R-:W-:Y:S01]  /*0120*/  LOP3.LUT R3, R0, 0xfffffffc, RZ, 0xc0, !PT ;  /* 0xfffffffc00037812 */ /* 0x000fe200078ec0ff */
[----:B------:R-:W-:-:S03]  /*0130*/  HFMA2.MMA R0, -RZ, RZ, 0, 0 ;  /* 0x00000000ff007435 */ /* 0x000fc600000001ff */
[----:B------:R-:W-:Y:S02]  /*0140*/  IADD3 R19, R2, -R3, RZ ;  /* 0x8000000302137210 */ /* 0x000fe40007ffe0ff */
[----:B------:R-:W1:Y:S03]  /*0150*/  LDC.64 R2, c[0x0][0x210] ;  /* 0x00008400ff027b82 */ /* 0x000e660000000a00 */
[----:B--2---:R-:W-:-:S05]  /*0160*/  IMAD.WIDE R12, R19, 0x4, R12 ;  /* 0x00000004130c7825 */ /* 0x004fca00078e020c */
[----:B------:R-:W2:Y:S04]  /*0170*/  @!P0 LDG.E.EL R0, desc[UR4][R12.64] ;  /* 0x000000040c008981 */ /* 0x000ea8000c2e1900 */
[----:B------:R1:W3:Y:S01]  /*0180*/  @!P0 LDG.E.EL R4, desc[UR4][R12.64] ;  /* 0x000000040c048981 */ /* 0x0002e2000c2e1900 */
[----:B------:R-:W-:Y:S01]  /*0190*/  CS2R R8, SRZ ;  /* 0x0000000000087805 */ /* 0x000fe2000001ff00 */
[C---:B----4-:R-:W-:Y:S01]  /*01a0*/  IMAD.WIDE R14, R19.reuse, 0x4, R14 ;  /* 0x00000004130e7825 */ /* 0x050fe200078e020e */
[----:B------:R-:W-:Y:S02]  /*01b0*/  CS2R R10, SRZ ;  /* 0x00000000000a7805 */ /* 0x000fe4000001ff00 */
[----:B------:R-:W-:Y:S01]  /*01c0*/  CS2R R20, SRZ ;  /* 0x0000000000147805 */ /* 0x000fe2000001ff00 */
[C---:B-----5:R-:W-:Y:S01]  /*01d0*/  IMAD.WIDE R16, R19.reuse, 0x4, R16 ;  /* 0x0000000413107825 */ /* 0x060fe200078e0210 */
[----:B------:R-:W4:Y:S03]  /*01e0*/  @!P0 LDG.E.EL R9, desc[UR4][R14.64] ;  /* 0x000000040e098981 */ /* 0x000f26000c2e1900 */
[----:B0-----:R-:W-:Y:S01]  /*01f0*/  IMAD.WIDE R18, R19, 0x4, R6 ;  /* 0x0000000413127825 */ /* 0x001fe200078e0206 */
[----:B------:R0:W5:Y:S01]  /*0200*/  @!P0 LDG.E.EL R8, desc[UR4][R14.64] ;  /* 0x000000040e088981 */ /* 0x000162000c2e1900 */
[----:B------:R-:W-:-:S02]  /*0210*/  CS2R R6, SRZ ;  /* 0x0000000000067805 */ /* 0x000fc4000001ff00 */
[C---:B-1----:R-:W-:Y:S01]  /*0220*/  IMAD.WIDE R12, R5.reuse, 0x4, R2 ;  /* 0x00000004050c7825 */ /* 0x042fe200078e0202 */
[----:B------:R-:W5:Y:S01]  /*0230*/  @!P0 LDG.E.EL R10, desc[UR4][R16.64] ;  /* 0x00000004100a8981 */ /* 0x000f62000c2e1900 */
[----:B------:R-:W1:Y:S03]  /*0240*/  LDC.64 R2, c[0x0][0x238] ;  /* 0x00008e00ff027b82 */ /* 0x000e660000000a00 */
[----:B------:R-:W5:Y:S04]  /*0250*/  @!P0 LDG.E.EL R11, desc[UR4][R16.64] ;  /* 0x00000004100b8981 */ /* 0x000f68000c2e1900 */
[----:B------:R-:W5:Y:S04]  /*0260*/  @!P0 LDG.E.EL R21, desc[UR4][R18.64] ;  /* 0x0000000412158981 */ /* 0x000f68000c2e1900 */
[----:B------:R-:W5:Y:S04]  /*0270*/  @!P0 LDG.E.EL R20, desc[UR4][R18.64] ;  /* 0x0000000412148981 */ /* 0x000f68000c2e1900 */
[----:B------:R-:W5:Y:S01]  /*0280*/  @!P0 LDG.E.64 R6, desc[UR4][R12.64] ;  /* 0x000000040c068981 */ /* 0x000f62000c1e1b00 */
[----:B-1----:R-:W-:-:S04]  /*0290*/  IMAD.WIDE R2, R5, 0x4, R2 ;  /* 0x0000000405027825 */ /* 0x002fc800078e0202 */
[----:B--2---:R-:W-:Y:S01]  /*02a0*/  FADD R0, R0, 9.9999997473787516356e-06 ;  /* 0x3727c5ac00007421 */ /* 0x004fe20000000000 */
[----:B---3--:R-:W-:-:S05]  /*02b0*/  FADD R4, R4, 9.9999997473787516356e-06 ;  /* 0x3727c5ac04047421 */ /* 0x008fca0000000000 */
[----:B------:R-:W4:Y:S08]  /*02c0*/  MUFU.RSQ R0, R0 ;  /* 0x0000000000007308 */ /* 0x000f300000001400 */
[----:B0-----:R-:W0:Y:S01]  /*02d0*/  MUFU.RSQ R15, R4 ;  /* 0x00000004000f7308 */ /* 0x001e220000001400 */
[----:B----4-:R-:W-:-:S04]  /*02e0*/  FMUL R9, R0, R9 ;  /* 0x0000000900097220 */ /* 0x010fc80000400000 */
[----:B-----5:R-:W-:Y:S01]  /*02f0*/  FFMA R21, -R9, R21, R10 ;  /* 0x0000001509157223 */ /* 0x020fe2000000010a */
[----:B0-----:R-:W-:-:S04]  /*0300*/  FMUL R8, R15, R8 ;  /* 0x000000080f087220 */ /* 0x001fc80000400000 */
[----:B------:R-:W-:Y:S01]  /*0310*/  FFMA R20, -R8, R20, R11 ;  /* 0x0000001408147223 */ /* 0x000fe2000000010b */
[----:B------:R-:W-:-:S03]  /*0320*/  FFMA R6, R9, R6, R21 ;  /* 0x0000000609067223 */ /* 0x000fc60000000015 */
[----:B------:R-:W-:Y:S01]  /*0330*/  FFMA R7, R8, R7, R20 ;  /* 0x0000000708077223 */ /* 0x000fe20000000014 */
[----:B------:R-:W-:Y:S06]  /*0340*/  @P0 EXIT ;  /* 0x000000000000094d */ /* 0x000fec0003800000 */
[----:B------:R-:W-:Y:S01]  /*0350*/  STG.E.64 desc[UR4][R2.64], R6 ;  /* 0x0000000602007986 */ /* 0x000fe2000c101b04 */
[----:B------:R-:W-:Y:S05]  /*0360*/  EXIT ;  /* 0x000000000000794d */ /* 0x000fea0003800000 */
.L_x_0:
[----:B------:R-:W-:-:S00]  /*0370*/  BRA `(.L_x_0) ;  /* 0xfffffffc00fc7947 */ /* 0x000fc0000383ffff */
[----:B------:R-:W-:-:S00]  /*0380*/  NOP ;  /* 0x0000000000007918 */ /* 0x000fc00000000000 */
[----:B------:R-:W-:-:S00]  /*0390*/  NOP ;  /* 0x0000000000007918 */ /* 0x000fc00000000000 */
[----:B------:R-:W-:-:S00]  /*03a0*/  NOP ;  /* 0x0000000000007918 */ /* 0x000fc00000000000 */
[----:B------:R-:W-:-:S00]  /*03b0*/  NOP ;  /* 0x0000000000007918 */ /* 0x000fc00000000000 */
[----:B------:R-:W-:-:S00]  /*03c0*/  NOP ;  /* 0x0000000000007918 */ /* 0x000fc00000000000 */
[----:B------:R-:W-:-:S00]  /*03d0*/  NOP ;  /* 0x0000000000007918 */ /* 0x000fc00000000000 */
[----:B------:R-:W-:-:S00]  /*03e0*/  NOP ;  /* 0x0000000000007918 */ /* 0x000fc00000000000 */
[----:B------:R-:W-:-:S00]  /*03f0*/  NOP ;  /* 0x0000000000007918 */ /* 0x000fc00000000000 */
.L_x_1:


//--------------------- .nv.global.init           --------------------------
	.section	.nv.global.init,"aw",@progbits
.nv.global.init:
	.type		_$_str,@object
	.size		_$_str,(.L_0 - _$_str)
_$_str:
        /*0000*/ 	.byte	0x5f, 0x5f, 0x43, 0x55, 0x44, 0x41, 0x5f, 0x46, 0x54, 0x5a, 0x00
.L_0:


//--------------------- .nv.constant0.triton_poi_fused_add_mul_rsqrt_sub_0 --------------------------
	.section	.nv.constant0.triton_poi_fused_add_mul_rsqrt_sub_0,"a",@progbits
	.sectionflags	@""
	.align	4
.nv.constant0.triton_poi_fused_add_mul_rsqrt_sub_0:
	.zero		580
